	.headerflags	@"EF_CUDA_TEXMODE_UNIFIED EF_CUDA_64BIT_ADDRESS EF_CUDA_ACCELERATORS EF_CUDA_SM90 EF_CUDA_VIRTUAL_SM(EF_CUDA_SM90)"
	.elftype	@"ET_EXEC"


//--------------------- .nv.info                  --------------------------
	.section	.nv.info,"",@"SHT_CUDA_INFO"
	.align	4


	//----- nvinfo : EIATTR_REGCOUNT
	.align		4
        /*0000*/ 	.byte	0x04, 0x2f
        /*0002*/ 	.short	(.L_1 - .L_0)
	.align		4
.L_0:
        /*0004*/ 	.word	index@(triton_poi_fused_clone_mul_relu_2)
        /*0008*/ 	.word	0x00000010


	//----- nvinfo : EIATTR_MIN_STACK_SIZE
	.align		4
.L_1:
        /*000c*/ 	.byte	0x04, 0x12
        /*000e*/ 	.short	(.L_3 - .L_2)
	.align		4
.L_2:
        /*0010*/ 	.word	index@(triton_poi_fused_clone_mul_relu_2)
        /*0014*/ 	.word	0x00000000


	//----- nvinfo : EIATTR_FRAME_SIZE
	.align		4
.L_3:
        /*0018*/ 	.byte	0x04, 0x11
        /*001a*/ 	.short	(.L_5 - .L_4)
	.align		4
.L_4:
        /*001c*/ 	.word	index@(triton_poi_fused_clone_mul_relu_2)
        /*0020*/ 	.word	0x00000000


	//----- nvinfo : EIATTR_MIN_STACK_SIZE
	.align		4
.L_5:
        /*0024*/ 	.byte	0x04, 0x12
        /*0026*/ 	.short	(.L_7 - .L_6)
	.align		4
.L_6:
        /*0028*/ 	.word	index@(triton_poi_fused_clone_mul_relu_2)
        /*002c*/ 	.word	0x00000000
.L_7:


//--------------------- .nv.info.triton_poi_fused_clone_mul_relu_2 --------------------------
	.section	.nv.info.triton_poi_fused_clone_mul_relu_2,"",@"SHT_CUDA_INFO"
	.sectionflags	@""
	.align	4


	//----- nvinfo : EIATTR_CUDA_API_VERSION
	.align		4
        /*0000*/ 	.byte	0x04, 0x37
        /*0002*/ 	.short	(.L_9 - .L_8)
.L_8:
        /*0004*/ 	.word	0x0000007c


	//----- nvinfo : EIATTR_KPARAM_INFO
	.align		4
.L_9:
        /*0008*/ 	.byte	0x04, 0x17
        /*000a*/ 	.short	(.L_11 - .L_10)
.L_10:
        /*000c*/ 	.word	0x00000000
        /*0010*/ 	.short	0x0004
        /*0012*/ 	.short	0x001c
        /*0014*/ 	.byte	0x00, 0xf0, 0x11, 0x00


	//----- nvinfo : EIATTR_KPARAM_INFO
	.align		4
.L_11:
        /*0018*/ 	.byte	0x04, 0x17
        /*001a*/ 	.short	(.L_13 - .L_12)
.L_12:
        /*001c*/ 	.word	0x00000000
        /*0020*/ 	.short	0x0003
        /*0022*/ 	.short	0x0018
        /*0024*/ 	.byte	0x00, 0xf0, 0x11, 0x00


	//----- nvinfo : EIATTR_KPARAM_INFO
	.align		4
.L_13:
        /*0028*/ 	.byte	0x04, 0x17
        /*002a*/ 	.short	(.L_15 - .L_14)
.L_14:
        /*002c*/ 	.word	0x00000000
        /*0030*/ 	.short	0x0002
        /*0032*/ 	.short	0x0010
        /*0034*/ 	.byte	0x00, 0xf4, 0x21, 0x00


	//----- nvinfo : EIATTR_KPARAM_INFO
	.align		4
.L_15:
        /*0038*/ 	.byte	0x04, 0x17
        /*003a*/ 	.short	(.L_17 - .L_16)
.L_16:
        /*003c*/ 	.word	0x00000000
        /*0040*/ 	.short	0x0001
        /*0042*/ 	.short	0x0008
        /*0044*/ 	.byte	0x00, 0xf4, 0x21, 0x00


	//----- nvinfo : EIATTR_KPARAM_INFO
	.align		4
.L_17:
        /*0048*/ 	.byte	0x04, 0x17
        /*004a*/ 	.short	(.L_19 - .L_18)
.L_18:
        /*004c*/ 	.word	0x00000000
        /*0050*/ 	.short	0x0000
        /*0052*/ 	.short	0x0000
        /*0054*/ 	.byte	0x00, 0xf4, 0x21, 0x00


	//----- nvinfo : EIATTR_SPARSE_MMA_MASK
	.align		4
.L_19:
        /*0058*/ 	.byte	0x03, 0x50
        /*005a*/ 	.short	0x0000


	//----- nvinfo : EIATTR_MAXREG_COUNT
	.align		4
        /*005c*/ 	.byte	0x03, 0x1b
        /*005e*/ 	.short	0x00ff


	//----- nvinfo : EIATTR_EXIT_INSTR_OFFSETS
	.align		4
        /*0060*/ 	.byte	0x04, 0x1c
        /*0062*/ 	.short	(.L_21 - .L_20)


	//   ....[0]....
.L_20:
        /*0064*/ 	.word	0x00000330


	//   ....[1]....
        /*0068*/ 	.word	0x00000390


	//----- nvinfo : EIATTR_REQNTID
	.align		4
.L_21:
        /*006c*/ 	.byte	0x04, 0x10
        /*006e*/ 	.short	(.L_23 - .L_22)
.L_22:
        /*0070*/ 	.word	0x00000020
        /*0074*/ 	.word	0x00000001
        /*0078*/ 	.word	0x00000001


	//----- nvinfo : EIATTR_CBANK_PARAM_SIZE
	.align		4
.L_23:
        /*007c*/ 	.byte	0x03, 0x19
        /*007e*/ 	.short	0x0020


	//----- nvinfo : EIATTR_PARAM_CBANK
	.align		4
        /*0080*/ 	.byte	0x04, 0x0a
        /*0082*/ 	.short	(.L_25 - .L_24)
	.align		4
.L_24:
        /*0084*/ 	.word	index@(.nv.constant0.triton_poi_fused_clone_mul_relu_2)
        /*0088*/ 	.short	0x0210
        /*008a*/ 	.short	0x0020


	//----- nvinfo : EIATTR_SW_WAR
	.align		4
.L_25:
        /*008c*/ 	.byte	0x04, 0x36
        /*008e*/ 	.short	(.L_27 - .L_26)
.L_26:
        /*0090*/ 	.word	0x00000008
.L_27:


//--------------------- .nv.callgraph             --------------------------
	.section	.nv.callgraph,"",@"SHT_CUDA_CALLGRAPH"
	.align	4
	.sectionentsize	8
	.align		4
        /*0000*/ 	.word	0x00000000
	.align		4
        /*0004*/ 	.word	0xffffffff
	.align		4
        /*0008*/ 	.word	0x00000000
	.align		4
        /*000c*/ 	.word	0xfffffffe
	.align		4
        /*0010*/ 	.word	0x00000000
	.align		4
        /*0014*/ 	.word	0xfffffffd
	.align		4
        /*0018*/ 	.word	0x00000000
	.align		4
        /*001c*/ 	.word	0xfffffffc


//--------------------- .text.triton_poi_fused_clone_mul_relu_2 --------------------------
	.section	.text.triton_poi_fused_clone_mul_relu_2,"ax",@progbits
	.sectionflags	@"SHF_BARRIERS=1"
	.align	128
        .global         triton_poi_fused_clone_mul_relu_2
        .type           triton_poi_fused_clone_mul_relu_2,@function
        .size           triton_poi_fused_clone_mul_relu_2,(.L_x_1 - triton_poi_fused_clone_mul_relu_2)
        .other          triton_poi_fused_clone_mul_relu_2,@"STO_CUDA_ENTRY STV_DEFAULT"
triton_poi_fused_clone_mul_relu_2:
.text.triton_poi_fused_clone_mul_relu_2:
[----:B------:R-:W0:Y:S02]  /*0000*/  LDC R1, c[0x0][0x28] ;  /* 0x00000a00ff017b82 */ /* 0x000e240000000800 */
[----:B------:R-:W1:Y:S01]  /*0010*/  S2R R13, SR_TID.X ;  /* 0x00000000000d7919 */ /* 0x000e620000002100 */
[----:B------:R-:W2:Y:S01]  /*0020*/  LDC.64 R2, c[0x0][0x210] ;  /* 0x00008400ff027b82 */ /* 0x000ea20000000a00 */
[----:B------:R-:W-:Y:S01]  /*0030*/  ULDC.64 UR6, c[0x0][0x208] ;  /* 0x0000820000067ab9 */ /* 0x000fe20000000a00 */
[----:B------:R-:W3:Y:S01]  /*0040*/  S2R R6, SR_CTAID.X ;  /* 0x0000000000067919 */ /* 0x000ee20000002500 */
[----:B------:R-:W4:Y:S05]  /*0050*/  S2R R0, SR_CTAID.Y ;  /* 0x0000000000007919 */ /* 0x000f2a0000002600 */
[----:B------:R-:W5:Y:S01]  /*0060*/  LDC.64 R4, c[0x0][0x218] ;  /* 0x00008600ff047b82 */ /* 0x000f620000000a00 */
[----:B-1----:R-:W-:Y:S01]  /*0070*/  SHF.R.U32.HI R9, RZ, 0x2, R13 ;  /* 0x00000002ff097819 */ /* 0x002fe2000001160d */
[----:B---3--:R-:W-:Y:S01]  /*0080*/  IMAD.SHL.U32 R8, R6, 0x8, RZ ;  /* 0x0000000806087824 */ /* 0x008fe200078e00ff */
[----:B------:R-:W-:-:S02]  /*0090*/  SHF.R.S32.HI R6, RZ, 0x1c, R6 ;  /* 0x0000001cff067819 */ /* 0x000fc40000011406 */
[----:B------:R-:W-:Y:S01]  /*00a0*/  SGXT.U32 R9, R9, 0x3 ;  /* 0x000000030909781a */ /* 0x000fe20000000000 */
[----:B----4-:R-:W-:Y:S01]  /*00b0*/  IMAD.SHL.U32 R0, R0, 0x4, RZ ;  /* 0x0000000400007824 */ /* 0x010fe200078e00ff */
[----:B------:R-:W-:Y:S02]  /*00c0*/  SGXT R6, R6, 0x1 ;  /* 0x000000010606781a */ /* 0x000fe40000000200 */
[----:B------:R-:W-:-:S04]  /*00d0*/  LOP3.LUT R7, R8, R9, RZ, 0xfc, !PT ;  /* 0x0000000908077212 */ /* 0x000fc800078efcff */
[----:B------:R-:W-:Y:S02]  /*00e0*/  LEA.HI R10, R6, R7, RZ, 0x2 ;  /* 0x00000007060a7211 */ /* 0x000fe400078f10ff */
[----:B------:R-:W-:Y:S02]  /*00f0*/  LOP3.LUT R6, R0, 0x3, R13, 0xf8, !PT ;  /* 0x0000000300067812 */ /* 0x000fe400078ef80d */
[C---:B------:R-:W-:Y:S02]  /*0100*/  ISETP.GE.AND P1, PT, R7.reuse, 0x10, PT ;  /* 0x000000100700780c */ /* 0x040fe40003f26270 */
[----:B------:R-:W-:Y:S01]  /*0110*/  LOP3.LUT R10, R10, 0xfffffffc, RZ, 0xc0, !PT ;  /* 0xfffffffc0a0a7812 */ /* 0x000fe200078ec0ff */
[C---:B------:R-:W-:Y:S01]  /*0120*/  IMAD R11, R7.reuse, 0x4, R6 ;  /* 0x00000004070b7824 */ /* 0x040fe200078e0206 */
[----:B------:R-:W-:Y:S01]  /*0130*/  ISETP.LT.AND P0, PT, R6, 0x4, !P1 ;  /* 0x000000040600780c */ /* 0x000fe20004f01270 */
[----:B------:R-:W-:Y:S02]  /*0140*/  IMAD.MOV.U32 R6, RZ, RZ, RZ ;  /* 0x000000ffff067224 */ /* 0x000fe400078e00ff */
[----:B------:R-:W-:-:S02]  /*0150*/  IMAD.IADD R7, R7, 0x1, -R10 ;  /* 0x0000000107077824 */ /* 0x000fc400078e0a0a */
[----:B--2---:R-:W-:-:S04]  /*0160*/  IMAD.WIDE R2, R11, 0x4, R2 ;  /* 0x000000040b027825 */ /* 0x004fc800078e0202 */
[----:B------:R-:W-:Y:S02]  /*0170*/  IMAD.MOV.U32 R11, RZ, RZ, RZ ;  /* 0x000000ffff0b7224 */ /* 0x000fe400078e00ff */
[----:B-----5:R-:W-:Y:S02]  /*0180*/  IMAD.WIDE R4, R7, 0x4, R4 ;  /* 0x0000000407047825 */ /* 0x020fe400078e0204 */
[----:B------:R1:W2:Y:S04]  /*0190*/  @P0 LDG.E.EL R6, desc[UR6][R2.64] ;  /* 0x0000000602060981 */ /* 0x0002a8000c2e1900 */
[----:B------:R3:W2:Y:S01]  /*01a0*/  @!P1 LDG.E.EL R11, desc[UR6][R4.64] ;  /* 0x00000006040b9981 */ /* 0x0006a2000c2e1900 */
[----:B------:R-:W4:Y:S01]  /*01b0*/  S2UR UR5, SR_CgaCtaId ;  /* 0x00000000000579c3 */ /* 0x000f220000008800 */
[----:B------:R-:W-:Y:S01]  /*01c0*/  IMAD.SHL.U32 R7, R13, 0x8, RZ ;  /* 0x000000080d077824 */ /* 0x000fe200078e00ff */
[----:B------:R-:W-:Y:S01]  /*01d0*/  SHF.R.U32.HI R12, RZ, 0x3, R13 ;  /* 0x00000003ff0c7819 */ /* 0x000fe2000001160d */
[----:B------:R-:W-:Y:S01]  /*01e0*/  UMOV UR4, 0x400 ;  /* 0x0000040000047882 */ /* 0x000fe20000000000 */
[----:B------:R-:W-:-:S02]  /*01f0*/  LOP3.LUT R8, R8, 0x7, R13, 0xf8, !PT ;  /* 0x0000000708087812 */ /* 0x000fc400078ef80d */
[----:B------:R-:W-:Y:S02]  /*0200*/  LOP3.LUT R10, R7, 0x18, RZ, 0xc0, !PT ;  /* 0x00000018070a7812 */ /* 0x000fe400078ec0ff */
[----:B------:R-:W-:Y:S02]  /*0210*/  SGXT.U32 R7, R12, 0x2 ;  /* 0x000000020c07781a */ /* 0x000fe40000000000 */
[----:B------:R-:W-:Y:S02]  /*0220*/  LOP3.LUT R9, R10, R9, RZ, 0xfc, !PT ;  /* 0x000000090a097212 */ /* 0x000fe400078efcff */
[----:B------:R-:W-:Y:S02]  /*0230*/  LOP3.LUT R7, R0, R7, RZ, 0xfc, !PT ;  /* 0x0000000700077212 */ /* 0x000fe400078efcff */
[----:B------:R-:W-:Y:S02]  /*0240*/  ISETP.GE.AND P0, PT, R8, 0x10, PT ;  /* 0x000000100800780c */ /* 0x000fe40003f06270 */
[----:B-1----:R-:W-:-:S02]  /*0250*/  SHF.R.U32.HI R2, RZ, 0x1, R13 ;  /* 0x00000001ff027819 */ /* 0x002fc4000001160d */
[----:B------:R-:W-:Y:S02]  /*0260*/  ISETP.LT.AND P0, PT, R7, 0x4, !P0 ;  /* 0x000000040700780c */ /* 0x000fe40004701270 */
[----:B------:R-:W-:Y:S02]  /*0270*/  LOP3.LUT R3, R2, 0xc, RZ, 0xc0, !PT ;  /* 0x0000000c02037812 */ /* 0x000fe400078ec0ff */
[----:B------:R-:W-:Y:S01]  /*0280*/  LOP3.LUT R2, R13, 0x1f, RZ, 0xc0, !PT ;  /* 0x0000001f0d027812 */ /* 0x000fe200078ec0ff */
[----:B----4-:R-:W-:-:S06]  /*0290*/  UPRMT UR4, UR5, 0x654, UR4 ;  /* 0x0000065405047896 */ /* 0x010fcc0008000004 */
[----:B------:R-:W-:Y:S01]  /*02a0*/  LEA.HI R10, R10, UR4, RZ, 0x1f ;  /* 0x000000040a0a7c11 */ /* 0x000fe2000f8ff8ff */
[----:B------:R-:W-:-:S04]  /*02b0*/  VIADD R3, R3, UR4 ;  /* 0x0000000403037c36 */ /* 0x000fc80008000000 */
[----:B------:R-:W-:Y:S02]  /*02c0*/  IMAD R9, R9, 0x4, R10 ;  /* 0x0000000409097824 */ /* 0x000fe400078e020a */
[----:B---3--:R-:W-:Y:S02]  /*02d0*/  IMAD R4, R2, 0x4, R3 ;  /* 0x0000000402047824 */ /* 0x008fe400078e0203 */
[----:B--2---:R-:W-:Y:S01]  /*02e0*/  FADD R0, R11, R6 ;  /* 0x000000060b007221 */ /* 0x004fe20000000000 */
[----:B------:R-:W-:-:S04]  /*02f0*/  FSETP.GEU.AND P1, PT, R6, -R11, PT ;  /* 0x8000000b0600720b */ /* 0x000fc80003f2e000 */
[----:B------:R-:W-:-:S05]  /*0300*/  FSEL R0, R0, RZ, P1 ;  /* 0x000000ff00007208 */ /* 0x000fca0000800000 */
[----:B------:R1:W-:Y:S01]  /*0310*/  STS [R9], R0 ;  /* 0x0000000009007388 */ /* 0x0003e20000000800 */
[----:B------:R-:W-:Y:S06]  /*0320*/  BAR.SYNC.DEFER_BLOCKING 0x0 ;  /* 0x0000000000007b1d */ /* 0x000fec0000010000 */
[----:B-1----:R-:W-:Y:S05]  /*0330*/  @!P0 EXIT ;  /* 0x000000000000894d */ /* 0x002fea0003800000 */
[----:B------:R-:W0:Y:S01]  /*0340*/  LDS R5, [R4] ;  /* 0x0000000004057984 */ /* 0x000e220000000800 */
[----:B------:R-:W1:Y:S01]  /*0350*/  LDC.64 R2, c[0x0][0x220] ;  /* 0x00008800ff027b82 */ /* 0x000e620000000a00 */
[----:B------:R-:W-:-:S04]  /*0360*/  IMAD R7, R7, 0x10, R8 ;  /* 0x0000001007077824 */ /* 0x000fc800078e0208 */
[----:B-1----:R-:W-:-:S05]  /*0370*/  IMAD.WIDE R2, R7, 0x4, R2 ;  /* 0x0000000407027825 */ /* 0x002fca00078e0202 */
[----:B0-----:R-:W-:Y:S01]  /*0380*/  STG.E desc[UR6][R2.64], R5 ;  /* 0x0000000502007986 */ /* 0x001fe2000c101906 */
[----:B------:R-:W-:Y:S05]  /*0390*/  EXIT ;  /* 0x000000000000794d */ /* 0x000fea0003800000 */
.L_x_0:
[----:B------:R-:W-:-:S00]  /*03a0*/  BRA `(.L_x_0) ;  /* 0xfffffffc00fc7947 */ /* 0x000fc0000383ffff */
[----:B------:R-:W-:-:S00]  /*03b0*/  NOP ;  /* 0x0000000000007918 */ /* 0x000fc00000000000 */
        /* <DEDUP_REMOVED lines=12> */
.L_x_1:


//--------------------- .nv.shared.triton_poi_fused_clone_mul_relu_2 --------------------------
	.section	.nv.shared.triton_poi_fused_clone_mul_relu_2,"aw",@nobits
	.sectionflags	@""
	.align	16
	.zero		1024


//--------------------- .nv.constant0.triton_poi_fused_clone_mul_relu_2 --------------------------
	.section	.nv.constant0.triton_poi_fused_clone_mul_relu_2,"a",@progbits
	.sectionflags	@""
	.align	4
.nv.constant0.triton_poi_fused_clone_mul_relu_2:
	.zero		560
